//
// Generated by NVIDIA NVVM Compiler
//
// Compiler Build ID: CL-36424714
// Cuda compilation tools, release 13.0, V13.0.88
// Based on NVVM 20.0.0
//

.version 9.0
.target sm_100
.address_size 64

	// .globl	_Z10calc_scoreiiPaS_

.visible .entry _Z10calc_scoreiiPaS_(
	.param .u32 _Z10calc_scoreiiPaS__param_0,
	.param .u32 _Z10calc_scoreiiPaS__param_1,
	.param .u64 .ptr .align 1 _Z10calc_scoreiiPaS__param_2,
	.param .u64 .ptr .align 1 _Z10calc_scoreiiPaS__param_3
)
{
	.reg .pred 	%p<4>;
	.reg .b16 	%rs<13>;
	.reg .b32 	%r<25>;
	.reg .b32 	%f<9>;
	.reg .b64 	%rd<17>;

	ld.param.u32 	%r6, [_Z10calc_scoreiiPaS__param_0];
	ld.param.u32 	%r7, [_Z10calc_scoreiiPaS__param_1];
	ld.param.u64 	%rd1, [_Z10calc_scoreiiPaS__param_2];
	ld.param.u64 	%rd2, [_Z10calc_scoreiiPaS__param_3];
	mov.u32 	%r8, %ctaid.x;
	add.s32 	%r1, %r7, %r8;
	mov.u32 	%r2, %ctaid.y;
	mov.u32 	%r9, %ctaid.z;
	mov.u32 	%r10, %ntid.x;
	mov.u32 	%r11, %ntid.y;
	mul.lo.s32 	%r12, %r10, %r11;
	mov.u32 	%r13, %ntid.z;
	mul.lo.s32 	%r14, %r12, %r13;
	mov.u32 	%r15, %tid.x;
	mad.lo.s32 	%r3, %r14, %r9, %r15;
	mov.u32 	%r16, %nctaid.y;
	mov.u32 	%r17, %nctaid.z;
	mad.lo.s32 	%r18, %r8, %r16, %r2;
	mul.lo.s32 	%r19, %r14, %r17;
	mul.lo.s32 	%r4, %r19, %r18;
	add.s32 	%r20, %r6, %r2;
	add.s32 	%r21, %r20, %r1;
	add.s32 	%r5, %r21, %r3;
	setp.gt.s32 	%p1, %r5, 4444;
	neg.s32 	%r22, %r3;
	setp.eq.s32 	%p2, %r21, %r22;
	or.pred  	%p3, %p2, %p1;
	mov.b16 	%rs12, 0;
	@%p3 bra 	$L__BB0_2;
	cvta.to.global.u64 	%rd3, %rd1;
	cvt.rn.f32.s32 	%f1, %r6;
	cvt.rn.f32.s32 	%f2, %r1;
	fma.rn.f32 	%f3, %f1, 0f3F8147AE, %f2;
	cvt.rn.f32.u32 	%f4, %r2;
	fma.rn.f32 	%f5, %f4, 0f3F000000, %f3;
	mul.f32 	%f6, %f5, 0f49742400;
	cvt.rn.f32.s32 	%f7, %r5;
	div.rn.f32 	%f8, %f6, %f7;
	cvt.rzi.s32.f32 	%r23, %f8;
	cvt.s64.s32 	%rd4, %r23;
	add.s64 	%rd5, %rd3, %rd4;
	ld.global.u8 	%rs4, [%rd5];
	cvt.s64.s32 	%rd6, %r6;
	add.s64 	%rd7, %rd3, %rd6;
	ld.global.u8 	%rs5, [%rd7];
	add.s16 	%rs6, %rs5, %rs4;
	cvt.s64.s32 	%rd8, %r1;
	add.s64 	%rd9, %rd3, %rd8;
	ld.global.u8 	%rs7, [%rd9];
	add.s16 	%rs8, %rs6, %rs7;
	cvt.u64.u32 	%rd10, %r2;
	add.s64 	%rd11, %rd3, %rd10;
	ld.global.u8 	%rs9, [%rd11];
	add.s16 	%rs10, %rs8, %rs9;
	cvt.s64.s32 	%rd12, %r3;
	add.s64 	%rd13, %rd3, %rd12;
	ld.global.u8 	%rs11, [%rd13];
	add.s16 	%rs12, %rs10, %rs11;
$L__BB0_2:
	add.s32 	%r24, %r4, %r3;
	cvt.u64.u32 	%rd14, %r24;
	cvta.to.global.u64 	%rd15, %rd2;
	add.s64 	%rd16, %rd15, %rd14;
	st.global.u8 	[%rd16], %rs12;
	ret;

}


// ===== COMPILED SASS (sm_100) =====

	.target	sm_100

	.elftype	@"ET_EXEC"


//--------------------- .note.nv.tkinfo           --------------------------
	.section	.note.nv.tkinfo,"",@"SHT_NOTE"
	.sectionflags	@"SHF_NOTE_NV_TKINFO"
	.tkinfo
        /*0018*/ 	.word	0x00000002
        /*0030*/ 	.string	""
        /*0030*/ 	.string	"ptxas"
        /*0030*/ 	.string	"Cuda compilation tools, release 13.0, V13.0.88"
        /*0030*/ 	.string	"Build cuda_13.0.r13.0/compiler.36424714_0"
        /*0030*/ 	.string	"-arch sm_100 -m 64 "



//--------------------- .note.nv.cuinfo           --------------------------
	.section	.note.nv.cuinfo,"",@"SHT_NOTE"
	.sectionflags	@"SHF_NOTE_NV_CUINFO"
        /*0018*/ 	.short	0x0002
        /*001a*/ 	.short	0x0064
        /*001c*/ 	.short	0x0082
	.zero		2


//--------------------- .nv.info                  --------------------------
	.section	.nv.info,"",@"SHT_CUDA_INFO"
	.align	4


	//----- nvinfo : EIATTR_REGCOUNT
	.align		4
        /*0000*/ 	.byte	0x04, 0x2f
        /*0002*/ 	.short	(.L_1 - .L_0)
	.align		4
.L_0:
        /*0004*/ 	.word	index@(_Z10calc_scoreiiPaS_)
        /*0008*/ 	.word	0x00000012


	//----- nvinfo : EIATTR_FRAME_SIZE
	.align		4
.L_1:
        /*000c*/ 	.byte	0x04, 0x11
        /*000e*/ 	.short	(.L_3 - .L_2)
	.align		4
.L_2:
        /*0010*/ 	.word	index@($__internal_0_$__cuda_sm3x_div_rn_noftz_f32_slowpath)
        /*0014*/ 	.word	0x00000000


	//----- nvinfo : EIATTR_FRAME_SIZE
	.align		4
.L_3:
        /*0018*/ 	.byte	0x04, 0x11
        /*001a*/ 	.short	(.L_5 - .L_4)
	.align		4
.L_4:
        /*001c*/ 	.word	index@(_Z10calc_scoreiiPaS_)
        /*0020*/ 	.word	0x00000000


	//----- nvinfo : EIATTR_MIN_STACK_SIZE
	.align		4
.L_5:
        /*0024*/ 	.byte	0x04, 0x12
        /*0026*/ 	.short	(.L_7 - .L_6)
	.align		4
.L_6:
        /*0028*/ 	.word	index@(_Z10calc_scoreiiPaS_)
        /*002c*/ 	.word	0x00000000
.L_7:


//--------------------- .nv.compat                --------------------------
	.section	.nv.compat,"",@"SHT_CUDA_COMPAT_INFO"
	.align	4
        /*0000*/ 	.byte	0x02, 0x09, 0x00, 0x00, 0x02, 0x02, 0x01, 0x00, 0x02, 0x05, 0x05, 0x00, 0x03, 0x07, 0x01, 0x01
        /*0010*/ 	.byte	0x02, 0x03, 0x00, 0x00, 0x02, 0x06, 0x01, 0x00, 0x04, 0x0b, 0x08, 0x00, 0x01, 0x00, 0x00, 0x00
        /*0020*/ 	.byte	0x00, 0x00, 0x00, 0x00


//--------------------- .nv.info._Z10calc_scoreiiPaS_ --------------------------
	.section	.nv.info._Z10calc_scoreiiPaS_,"",@"SHT_CUDA_INFO"
	.sectionflags	@""
	.align	4


	//----- nvinfo : EIATTR_CUDA_API_VERSION
	.align		4
        /*0000*/ 	.byte	0x04, 0x37
        /*0002*/ 	.short	(.L_9 - .L_8)
.L_8:
        /*0004*/ 	.word	0x00000082


	//----- nvinfo : EIATTR_KPARAM_INFO
	.align		4
.L_9:
        /*0008*/ 	.byte	0x04, 0x17
        /*000a*/ 	.short	(.L_11 - .L_10)
.L_10:
        /*000c*/ 	.word	0x00000000
        /*0010*/ 	.short	0x0003
        /*0012*/ 	.short	0x0010
        /*0014*/ 	.byte	0x00, 0xf5, 0x21, 0x00


	//----- nvinfo : EIATTR_KPARAM_INFO
	.align		4
.L_11:
        /*0018*/ 	.byte	0x04, 0x17
        /*001a*/ 	.short	(.L_13 - .L_12)
.L_12:
        /*001c*/ 	.word	0x00000000
        /*0020*/ 	.short	0x0002
        /*0022*/ 	.short	0x0008
        /*0024*/ 	.byte	0x00, 0xf5, 0x21, 0x00


	//----- nvinfo : EIATTR_KPARAM_INFO
	.align		4
.L_13:
        /*0028*/ 	.byte	0x04, 0x17
        /*002a*/ 	.short	(.L_15 - .L_14)
.L_14:
        /*002c*/ 	.word	0x00000000
        /*0030*/ 	.short	0x0001
        /*0032*/ 	.short	0x0004
        /*0034*/ 	.byte	0x00, 0xf0, 0x11, 0x00


	//----- nvinfo : EIATTR_KPARAM_INFO
	.align		4
.L_15:
        /*0038*/ 	.byte	0x04, 0x17
        /*003a*/ 	.short	(.L_17 - .L_16)
.L_16:
        /*003c*/ 	.word	0x00000000
        /*0040*/ 	.short	0x0000
        /*0042*/ 	.short	0x0000
        /*0044*/ 	.byte	0x00, 0xf0, 0x11, 0x00


	//----- nvinfo : EIATTR_SPARSE_MMA_MASK
	.align		4
.L_17:
        /*0048*/ 	.byte	0x03, 0x50
        /*004a*/ 	.short	0x0000


	//----- nvinfo : EIATTR_MAXREG_COUNT
	.align		4
        /*004c*/ 	.byte	0x03, 0x1b
        /*004e*/ 	.short	0x00ff


	//----- nvinfo : EIATTR_MERCURY_ISA_VERSION
	.align		4
        /*0050*/ 	.byte	0x03, 0x5f
        /*0052*/ 	.short	0x0101


	//----- nvinfo : EIATTR_VRC_CTA_INIT_COUNT
	.align		4
        /*0054*/ 	.byte	0x02, 0x4a
	.zero		1
	.zero		1


	//----- nvinfo : EIATTR_EXIT_INSTR_OFFSETS
	.align		4
        /*0058*/ 	.byte	0x04, 0x1c
        /*005a*/ 	.short	(.L_19 - .L_18)


	//   ....[0]....
.L_18:
        /*005c*/ 	.word	0x00000500


	//----- nvinfo : EIATTR_CRS_STACK_SIZE
	.align		4
.L_19:
        /*0060*/ 	.byte	0x04, 0x1e
        /*0062*/ 	.short	(.L_21 - .L_20)
.L_20:
        /*0064*/ 	.word	0x00000000


	//----- nvinfo : EIATTR_CBANK_PARAM_SIZE
	.align		4
.L_21:
        /*0068*/ 	.byte	0x03, 0x19
        /*006a*/ 	.short	0x0018


	//----- nvinfo : EIATTR_PARAM_CBANK
	.align		4
        /*006c*/ 	.byte	0x04, 0x0a
        /*006e*/ 	.short	(.L_23 - .L_22)
	.align		4
.L_22:
        /*0070*/ 	.word	index@(.nv.constant0._Z10calc_scoreiiPaS_)
        /*0074*/ 	.short	0x0380
        /*0076*/ 	.short	0x0018


	//----- nvinfo : EIATTR_SW_WAR
	.align		4
.L_23:
        /*0078*/ 	.byte	0x04, 0x36
        /*007a*/ 	.short	(.L_25 - .L_24)
.L_24:
        /*007c*/ 	.word	0x00000008
.L_25:


//--------------------- .nv.callgraph             --------------------------
	.section	.nv.callgraph,"",@"SHT_CUDA_CALLGRAPH"
	.align	4
	.sectionentsize	8
	.align		4
        /*0000*/ 	.word	0x00000000
	.align		4
        /*0004*/ 	.word	0xffffffff
	.align		4
        /*0008*/ 	.word	0x00000000
	.align		4
        /*000c*/ 	.word	0xfffffffe
	.align		4
        /*0010*/ 	.word	0x00000000
	.align		4
        /*0014*/ 	.word	0xfffffffd
	.align		4
        /*0018*/ 	.word	0x00000000
	.align		4
        /*001c*/ 	.word	0xfffffffc


//--------------------- .text._Z10calc_scoreiiPaS_ --------------------------
	.section	.text._Z10calc_scoreiiPaS_,"ax",@progbits
	.align	128
        .global         _Z10calc_scoreiiPaS_
        .type           _Z10calc_scoreiiPaS_,@function
        .size           _Z10calc_scoreiiPaS_,(.L_x_16 - _Z10calc_scoreiiPaS_)
        .other          _Z10calc_scoreiiPaS_,@"STO_CUDA_ENTRY STV_DEFAULT"
_Z10calc_scoreiiPaS_:
.text._Z10calc_scoreiiPaS_:
[----:B------:R-:W-:Y:S01]  /*0000*/  LDC R1, c[0x0][0x37c] ;  /* 0x0000df00ff017b82 */ /* 0x000fe20000000800 */
[----:B------:R-:W0:Y:S01]  /*0010*/  S2R R3, SR_TID.X ;  /* 0x0000000000037919 */ /* 0x000e220000002100 */
[----:B------:R-:W1:Y:S06]  /*0020*/  LDCU UR5, c[0x0][0x360] ;  /* 0x00006c00ff0577ac */ /* 0x000e6c0008000800 */
[----:B------:R-:W2:Y:S01]  /*0030*/  S2UR UR6, SR_CTAID.X ;  /* 0x00000000000679c3 */ /* 0x000ea20000002500 */
[----:B------:R-:W-:Y:S01]  /*0040*/  BSSY.RECONVERGENT B0, `(.L_x_0) ;  /* 0x0000046000007945 */ /* 0x000fe20003800200 */
[----:B------:R-:W1:Y:S01]  /*0050*/  LDCU UR4, c[0x0][0x364] ;  /* 0x00006c80ff0477ac */ /* 0x000e620008000800 */
[----:B------:R-:W2:Y:S05]  /*0060*/  LDCU.64 UR14, c[0x0][0x380] ;  /* 0x00007000ff0e77ac */ /* 0x000eaa0008000a00 */
[----:B------:R-:W3:Y:S01]  /*0070*/  LDC R0, c[0x0][0x368] ;  /* 0x0000da00ff007b82 */ /* 0x000ee20000000800 */
[----:B------:R-:W4:Y:S01]  /*0080*/  LDCU UR7, c[0x0][0x374] ;  /* 0x00006e80ff0777ac */ /* 0x000f220008000800 */
[----:B------:R-:W5:Y:S06]  /*0090*/  LDCU UR11, c[0x0][0x378] ;  /* 0x00006f00ff0b77ac */ /* 0x000f6c0008000800 */
[----:B------:R-:W0:Y:S01]  /*00a0*/  S2UR UR10, SR_CTAID.Y ;  /* 0x00000000000a79c3 */ /* 0x000e220000002600 */
[----:B-1----:R-:W-:-:S07]  /*00b0*/  UIMAD UR5, UR5, UR4, URZ ;  /* 0x00000004050572a4 */ /* 0x002fce000f8e02ff */
[----:B------:R-:W1:Y:S01]  /*00c0*/  S2UR UR8, SR_CTAID.Z ;  /* 0x00000000000879c3 */ /* 0x000e620000002700 */
[----:B--2---:R-:W-:Y:S01]  /*00d0*/  UIADD3 UR4, UPT, UPT, UR6, UR15, URZ ;  /* 0x0000000f06047290 */ /* 0x004fe2000fffe0ff */
[----:B---3--:R-:W-:-:S04]  /*00e0*/  IMAD R0, R0, UR5, RZ ;  /* 0x0000000500007c24 */ /* 0x008fc8000f8e02ff */
[C---:B-----5:R-:W-:Y:S01]  /*00f0*/  IMAD R5, R0.reuse, UR11, RZ ;  /* 0x0000000b00057c24 */ /* 0x060fe2000f8e02ff */
[----:B0-----:R-:W-:Y:S01]  /*0100*/  UIADD3 UR5, UPT, UPT, UR4, UR14, UR10 ;  /* 0x0000000e04057290 */ /* 0x001fe2000fffe00a */
[----:B-1----:R-:W-:Y:S01]  /*0110*/  IMAD R2, R0, UR8, R3 ;  /* 0x0000000800027c24 */ /* 0x002fe2000f8e0203 */
[----:B------:R-:W0:Y:S01]  /*0120*/  LDCU.64 UR8, c[0x0][0x358] ;  /* 0x00006b00ff0877ac */ /* 0x000e220008000a00 */
[----:B------:R-:W-:-:S03]  /*0130*/  PRMT R0, RZ, 0x7610, R0 ;  /* 0x00007610ff007816 */ /* 0x000fc60000000000 */
[----:B------:R-:W-:Y:S02]  /*0140*/  VIADD R3, R2, UR5 ;  /* 0x0000000502037c36 */ /* 0x000fe40008000000 */
[----:B------:R-:W-:-:S03]  /*0150*/  IMAD.MOV R4, RZ, RZ, -R2 ;  /* 0x000000ffff047224 */ /* 0x000fc600078e0a02 */
[----:B------:R-:W-:-:S04]  /*0160*/  ISETP.GT.AND P0, PT, R3, 0x115c, PT ;  /* 0x0000115c0300780c */ /* 0x000fc80003f04270 */
[----:B------:R-:W-:Y:S01]  /*0170*/  ISETP.EQ.OR P0, PT, R4, UR5, P0 ;  /* 0x0000000504007c0c */ /* 0x000fe20008702670 */
[----:B----4-:R-:W-:-:S06]  /*0180*/  UIMAD UR5, UR6, UR7, UR10 ;  /* 0x00000007060572a4 */ /* 0x010fcc000f8e020a */
[----:B------:R-:W-:-:S06]  /*0190*/  IMAD R5, R5, UR5, RZ ;  /* 0x0000000505057c24 */ /* 0x000fcc000f8e02ff */
[----:B0-----:R-:W-:Y:S05]  /*01a0*/  @P0 BRA `(.L_x_1) ;  /* 0x0000000000bc0947 */ /* 0x001fea0003800000 */
[----:B------:R-:W-:Y:S01]  /*01b0*/  I2FP.F32.S32 R9, R3 ;  /* 0x0000000300097245 */ /* 0x000fe20000201400 */
[----:B------:R-:W-:Y:S01]  /*01c0*/  BSSY.RECONVERGENT B1, `(.L_x_2) ;  /* 0x0000012000017945 */ /* 0x000fe20003800200 */
[----:B------:R-:W-:Y:S02]  /*01d0*/  I2FP.F32.S32 R0, UR14 ;  /* 0x0000000e00007c45 */ /* 0x000fe40008201400 */
[----:B------:R-:W-:Y:S01]  /*01e0*/  I2FP.F32.S32 R3, UR4 ;  /* 0x0000000400037c45 */ /* 0x000fe20008201400 */
[----:B------:R-:W0:Y:S01]  /*01f0*/  MUFU.RCP R4, R9 ;  /* 0x0000000900047308 */ /* 0x000e220000001000 */
[----:B------:R-:W-:-:S03]  /*0200*/  I2FP.F32.U32 R7, UR10 ;  /* 0x0000000a00077c45 */ /* 0x000fc60008201000 */
[----:B------:R-:W-:-:S04]  /*0210*/  FFMA R0, R0, 1.0099999904632568359, R3 ;  /* 0x3f8147ae00007823 */ /* 0x000fc80000000003 */
[----:B------:R-:W-:-:S04]  /*0220*/  FFMA R0, R7, 0.5, R0 ;  /* 0x3f00000007007823 */ /* 0x000fc80000000000 */
[----:B------:R-:W-:-:S04]  /*0230*/  FMUL R0, R0, 1000000 ;  /* 0x4974240000007820 */ /* 0x000fc80000400000 */
[----:B------:R-:W1:Y:S01]  /*0240*/  FCHK P0, R0, R9 ;  /* 0x0000000900007302 */ /* 0x000e620000000000 */
[----:B0-----:R-:W-:-:S04]  /*0250*/  FFMA R3, -R9, R4, 1 ;  /* 0x3f80000009037423 */ /* 0x001fc80000000104 */
[----:B------:R-:W-:-:S04]  /*0260*/  FFMA R3, R4, R3, R4 ;  /* 0x0000000304037223 */ /* 0x000fc80000000004 */
[----:B------:R-:W-:-:S04]  /*0270*/  FFMA R4, R0, R3, RZ ;  /* 0x0000000300047223 */ /* 0x000fc800000000ff */
[----:B------:R-:W-:-:S04]  /*0280*/  FFMA R6, -R9, R4, R0 ;  /* 0x0000000409067223 */ /* 0x000fc80000000100 */
[----:B------:R-:W-:Y:S01]  /*0290*/  FFMA R3, R3, R6, R4 ;  /* 0x0000000603037223 */ /* 0x000fe20000000004 */
[----:B-1----:R-:W-:Y:S06]  /*02a0*/  @!P0 BRA `(.L_x_3) ;  /* 0x00000000000c8947 */ /* 0x002fec0003800000 */
[----:B------:R-:W-:-:S07]  /*02b0*/  MOV R4, 0x2d0 ;  /* 0x000002d000047802 */ /* 0x000fce0000000f00 */
[----:B------:R-:W-:Y:S05]  /*02c0*/  CALL.REL.NOINC `($__internal_0_$__cuda_sm3x_div_rn_noftz_f32_slowpath) ;  /* 0x0000000000907944 */ /* 0x000fea0003c00000 */
[----:B------:R-:W-:-:S07]  /*02d0*/  IMAD.MOV.U32 R3, RZ, RZ, R0 ;  /* 0x000000ffff037224 */ /* 0x000fce00078e0000 */
.L_x_3:
[----:B------:R-:W-:Y:S05]  /*02e0*/  BSYNC.RECONVERGENT B1 ;  /* 0x0000000000017941 */ /* 0x000fea0003800200 */
.L_x_2:
[----:B------:R-:W0:Y:S01]  /*02f0*/  LDCU.64 UR16, c[0x0][0x388] ;  /* 0x00007100ff1077ac */ /* 0x000e220008000a00 */
[----:B------:R-:W1:Y:S01]  /*0300*/  F2I.TRUNC.NTZ R3, R3 ;  /* 0x0000000300037305 */ /* 0x000e62000020f100 */
[----:B------:R-:W2:Y:S01]  /*0310*/  LDCU UR5, c[0x0][0x380] ;  /* 0x00007000ff0577ac */ /* 0x000ea20008000800 */
[----:B0-----:R-:W-:Y:S02]  /*0320*/  UIADD3 UR7, UP0, UPT, UR4, UR16, URZ ;  /* 0x0000001004077290 */ /* 0x001fe4000ff1e0ff */
[----:B-1----:R-:W-:Y:S01]  /*0330*/  IADD3 R6, P0, PT, R3, UR16, RZ ;  /* 0x0000001003067c10 */ /* 0x002fe2000ff1e0ff */
[----:B--2---:R-:W-:-:S03]  /*0340*/  UIADD3 UR12, UP1, UPT, UR5, UR16, URZ ;  /* 0x00000010050c7290 */ /* 0x004fc6000ff3e0ff */
[----:B------:R-:W-:Y:S01]  /*0350*/  LEA.HI.X.SX32 R7, R3, UR17, 0x1, P0 ;  /* 0x0000001103077c11 */ /* 0x000fe200080f0eff */
[----:B------:R-:W-:Y:S02]  /*0360*/  ULEA.HI.X.SX32 UR5, UR5, UR17, 0x1, UP1 ;  /* 0x0000001105057291 */ /* 0x000fe400088f0eff */
[----:B------:R-:W-:Y:S02]  /*0370*/  UIADD3 UR6, UP1, UPT, UR10, UR16, URZ ;  /* 0x000000100a067290 */ /* 0x000fe4000ff3e0ff */
[----:B------:R-:W-:Y:S01]  /*0380*/  ULEA.HI.X.SX32 UR11, UR4, UR17, 0x1, UP0 ;  /* 0x00000011040b7291 */ /* 0x000fe200080f0eff */
[----:B------:R-:W-:Y:S01]  /*0390*/  IMAD.U32 R10, RZ, RZ, UR7 ;  /* 0x00000007ff0a7e24 */ /* 0x000fe2000f8e00ff */
[C---:B------:R-:W-:Y:S01]  /*03a0*/  IADD3 R14, P0, PT, R2.reuse, UR16, RZ ;  /* 0x00000010020e7c10 */ /* 0x040fe2000ff1e0ff */
[----:B------:R-:W-:Y:S01]  /*03b0*/  IMAD.U32 R9, RZ, RZ, UR5 ;  /* 0x00000005ff097e24 */ /* 0x000fe2000f8e00ff */
[----:B------:R-:W-:Y:S01]  /*03c0*/  UIADD3.X UR5, UPT, UPT, URZ, UR17, URZ, UP1, !UPT ;  /* 0x00000011ff057290 */ /* 0x000fe20008ffe4ff */
[----:B------:R-:W-:Y:S01]  /*03d0*/  IMAD.U32 R8, RZ, RZ, UR12 ;  /* 0x0000000cff087e24 */ /* 0x000fe2000f8e00ff */
[----:B------:R-:W2:Y:S01]  /*03e0*/  LDG.E.U8 R6, desc[UR8][R6.64] ;  /* 0x0000000806067981 */ /* 0x000ea2000c1e1100 */
[----:B------:R-:W-:Y:S01]  /*03f0*/  IMAD.U32 R11, RZ, RZ, UR11 ;  /* 0x0000000bff0b7e24 */ /* 0x000fe2000f8e00ff */
[----:B------:R-:W-:Y:S01]  /*0400*/  LEA.HI.X.SX32 R15, R2, UR17, 0x1, P0 ;  /* 0x00000011020f7c11 */ /* 0x000fe200080f0eff */
[----:B------:R-:W-:Y:S01]  /*0410*/  IMAD.U32 R12, RZ, RZ, UR6 ;  /* 0x00000006ff0c7e24 */ /* 0x000fe2000f8e00ff */
[----:B------:R-:W2:Y:S01]  /*0420*/  LDG.E.U8 R9, desc[UR8][R8.64] ;  /* 0x0000000808097981 */ /* 0x000ea2000c1e1100 */
[----:B------:R-:W-:-:S03]  /*0430*/  IMAD.U32 R13, RZ, RZ, UR5 ;  /* 0x00000005ff0d7e24 */ /* 0x000fc6000f8e00ff */
[----:B------:R-:W2:Y:S04]  /*0440*/  LDG.E.U8 R10, desc[UR8][R10.64] ;  /* 0x000000080a0a7981 */ /* 0x000ea8000c1e1100 */
[----:B------:R-:W3:Y:S04]  /*0450*/  LDG.E.U8 R14, desc[UR8][R14.64] ;  /* 0x000000080e0e7981 */ /* 0x000ee8000c1e1100 */
[----:B------:R-:W3:Y:S01]  /*0460*/  LDG.E.U8 R13, desc[UR8][R12.64] ;  /* 0x000000080c0d7981 */ /* 0x000ee2000c1e1100 */
[----:B--2---:R-:W-:-:S04]  /*0470*/  IADD3 R6, PT, PT, R10, R9, R6 ;  /* 0x000000090a067210 */ /* 0x004fc80007ffe006 */
[----:B---3--:R-:W-:-:S04]  /*0480*/  IADD3 R6, PT, PT, R14, R6, R13 ;  /* 0x000000060e067210 */ /* 0x008fc80007ffe00d */
[----:B------:R-:W-:-:S07]  /*0490*/  PRMT R0, R6, 0x7610, R0 ;  /* 0x0000761006007816 */ /* 0x000fce0000000000 */
.L_x_1:
[----:B------:R-:W-:Y:S05]  /*04a0*/  BSYNC.RECONVERGENT B0 ;  /* 0x0000000000007941 */ /* 0x000fea0003800200 */
.L_x_0:
[----:B------:R-:W0:Y:S01]  /*04b0*/  LDCU.64 UR6, c[0x0][0x390] ;  /* 0x00007200ff0677ac */ /* 0x000e220008000a00 */
[----:B------:R-:W-:-:S05]  /*04c0*/  IMAD.IADD R2, R2, 0x1, R5 ;  /* 0x0000000102027824 */ /* 0x000fca00078e0205 */
[----:B0-----:R-:W-:-:S05]  /*04d0*/  IADD3 R2, P0, PT, R2, UR6, RZ ;  /* 0x0000000602027c10 */ /* 0x001fca000ff1e0ff */
[----:B------:R-:W-:-:S05]  /*04e0*/  IMAD.X R3, RZ, RZ, UR7, P0 ;  /* 0x00000007ff037e24 */ /* 0x000fca00080e06ff */
[----:B------:R-:W-:Y:S01]  /*04f0*/  STG.E.U8 desc[UR8][R2.64], R0 ;  /* 0x0000000002007986 */ /* 0x000fe2000c101108 */
[----:B------:R-:W-:Y:S05]  /*0500*/  EXIT ;  /* 0x000000000000794d */ /* 0x000fea0003800000 */
        .weak           $__internal_0_$__cuda_sm3x_div_rn_noftz_f32_slowpath
        .type           $__internal_0_$__cuda_sm3x_div_rn_noftz_f32_slowpath,@function
        .size           $__internal_0_$__cuda_sm3x_div_rn_noftz_f32_slowpath,(.L_x_16 - $__internal_0_$__cuda_sm3x_div_rn_noftz_f32_slowpath)
$__internal_0_$__cuda_sm3x_div_rn_noftz_f32_slowpath:
[----:B------:R-:W-:Y:S01]  /*0510*/  SHF.R.U32.HI R6, RZ, 0x17, R9 ;  /* 0x00000017ff067819 */ /* 0x000fe20000011609 */
[----:B------:R-:W-:Y:S01]  /*0520*/  BSSY.RECONVERGENT B2, `(.L_x_4) ;  /* 0x0000064000027945 */ /* 0x000fe20003800200 */
[--C-:B------:R-:W-:Y:S01]  /*0530*/  SHF.R.U32.HI R3, RZ, 0x17, R0.reuse ;  /* 0x00000017ff037819 */ /* 0x100fe20000011600 */
[----:B------:R-:W-:Y:S01]  /*0540*/  IMAD.MOV.U32 R8, RZ, RZ, R0 ;  /* 0x000000ffff087224 */ /* 0x000fe200078e0000 */
[----:B------:R-:W-:Y:S02]  /*0550*/  LOP3.LUT R7, R6, 0xff, RZ, 0xc0, !PT ;  /* 0x000000ff06077812 */ /* 0x000fe400078ec0ff */
[----:B------:R-:W-:-:S03]  /*0560*/  LOP3.LUT R6, R3, 0xff, RZ, 0xc0, !PT ;  /* 0x000000ff03067812 */ /* 0x000fc600078ec0ff */
[----:B------:R-:W-:Y:S02]  /*0570*/  VIADD R12, R7, 0xffffffff ;  /* 0xffffffff070c7836 */ /* 0x000fe40000000000 */
[----:B------:R-:W-:-:S03]  /*0580*/  VIADD R11, R6, 0xffffffff ;  /* 0xffffffff060b7836 */ /* 0x000fc60000000000 */
[----:B------:R-:W-:-:S04]  /*0590*/  ISETP.GT.U32.AND P0, PT, R12, 0xfd, PT ;  /* 0x000000fd0c00780c */ /* 0x000fc80003f04070 */
[----:B------:R-:W-:-:S13]  /*05a0*/  ISETP.GT.U32.OR P0, PT, R11, 0xfd, P0 ;  /* 0x000000fd0b00780c */ /* 0x000fda0000704470 */
[----:B------:R-:W-:Y:S01]  /*05b0*/  @!P0 IMAD.MOV.U32 R10, RZ, RZ, RZ ;  /* 0x000000ffff0a8224 */ /* 0x000fe200078e00ff */
[----:B------:R-:W-:Y:S06]  /*05c0*/  @!P0 BRA `(.L_x_5) ;  /* 0x0000000000608947 */ /* 0x000fec0003800000 */
[----:B------:R-:W-:Y:S01]  /*05d0*/  FSETP.GTU.FTZ.AND P0, PT, |R0|, +INF , PT ;  /* 0x7f8000000000780b */ /* 0x000fe20003f1c200 */
[----:B------:R-:W-:Y:S01]  /*05e0*/  IMAD.MOV.U32 R3, RZ, RZ, R9 ;  /* 0x000000ffff037224 */ /* 0x000fe200078e0009 */
[----:B------:R-:W-:-:S04]  /*05f0*/  FSETP.GTU.FTZ.AND P1, PT, |R9|, +INF , PT ;  /* 0x7f8000000900780b */ /* 0x000fc80003f3c200 */
[----:B------:R-:W-:-:S13]  /*0600*/  PLOP3.LUT P0, PT, P0, P1, PT, 0xf8, 0x8f ;  /* 0x00000000008f781c */ /* 0x000fda0000703f70 */
[----:B------:R-:W-:Y:S05]  /*0610*/  @P0 BRA `(.L_x_6) ;  /* 0x00000004004c0947 */ /* 0x000fea0003800000 */
[----:B------:R-:W-:-:S13]  /*0620*/  LOP3.LUT P0, RZ, R9, 0x7fffffff, R8, 0xc8, !PT ;  /* 0x7fffffff09ff7812 */ /* 0x000fda000780c808 */
[----:B------:R-:W-:Y:S05]  /*0630*/  @!P0 BRA `(.L_x_7) ;  /* 0x00000004003c8947 */ /* 0x000fea0003800000 */
[C---:B------:R-:W-:Y:S02]  /*0640*/  FSETP.NEU.FTZ.AND P2, PT, |R0|.reuse, +INF , PT ;  /* 0x7f8000000000780b */ /* 0x040fe40003f5d200 */
[----:B------:R-:W-:Y:S02]  /*0650*/  FSETP.NEU.FTZ.AND P1, PT, |R3|, +INF , PT ;  /* 0x7f8000000300780b */ /* 0x000fe40003f3d200 */
[----:B------:R-:W-:-:S11]  /*0660*/  FSETP.NEU.FTZ.AND P0, PT, |R0|, +INF , PT ;  /* 0x7f8000000000780b */ /* 0x000fd60003f1d200 */
[----:B------:R-:W-:Y:S05]  /*0670*/  @!P1 BRA !P2, `(.L_x_7) ;  /* 0x00000004002c9947 */ /* 0x000fea0005000000 */
[----:B------:R-:W-:-:S04]  /*0680*/  LOP3.LUT P2, RZ, R8, 0x7fffffff, RZ, 0xc0, !PT ;  /* 0x7fffffff08ff7812 */ /* 0x000fc8000784c0ff */
[----:B------:R-:W-:-:S13]  /*0690*/  PLOP3.LUT P1, PT, P1, P2, PT, 0x2f, 0xf2 ;  /* 0x0000000000f2781c */ /* 0x000fda0000f24577 */
[----:B------:R-:W-:Y:S05]  /*06a0*/  @P1 BRA `(.L_x_8) ;  /* 0x0000000400181947 */ /* 0x000fea0003800000 */
[----:B------:R-:W-:-:S04]  /*06b0*/  LOP3.LUT P1, RZ, R9, 0x7fffffff, RZ, 0xc0, !PT ;  /* 0x7fffffff09ff7812 */ /* 0x000fc8000782c0ff */
[----:B------:R-:W-:-:S13]  /*06c0*/  PLOP3.LUT P0, PT, P0, P1, PT, 0x2f, 0xf2 ;  /* 0x0000000000f2781c */ /* 0x000fda0000702577 */
[----:B------:R-:W-:Y:S05]  /*06d0*/  @P0 BRA `(.L_x_9) ;  /* 0x0000000400000947 */ /* 0x000fea0003800000 */
[----:B------:R-:W-:Y:S02]  /*06e0*/  ISETP.GE.AND P0, PT, R11, RZ, PT ;  /* 0x000000ff0b00720c */ /* 0x000fe40003f06270 */
[----:B------:R-:W-:-:S11]  /*06f0*/  ISETP.GE.AND P1, PT, R12, RZ, PT ;  /* 0x000000ff0c00720c */ /* 0x000fd60003f26270 */
[----:B------:R-:W-:Y:S02]  /*0700*/  @P0 IMAD.MOV.U32 R10, RZ, RZ, RZ ;  /* 0x000000ffff0a0224 */ /* 0x000fe400078e00ff */
[----:B------:R-:W-:Y:S01]  /*0710*/  @!P0 FFMA R8, R0, 1.84467440737095516160e+19, RZ ;  /* 0x5f80000000088823 */ /* 0x000fe200000000ff */
[----:B------:R-:W-:Y:S02]  /*0720*/  @!P0 IMAD.MOV.U32 R10, RZ, RZ, -0x40 ;  /* 0xffffffc0ff0a8424 */ /* 0x000fe400078e00ff */
[----:B------:R-:W-:Y:S02]  /*0730*/  @!P1 FFMA R9, R3, 1.84467440737095516160e+19, RZ ;  /* 0x5f80000003099823 */ /* 0x000fe400000000ff */
[----:B------:R-:W-:-:S07]  /*0740*/  @!P1 VIADD R10, R10, 0x40 ;  /* 0x000000400a0a9836 */ /* 0x000fce0000000000 */
.L_x_5:
[----:B------:R-:W-:Y:S01]  /*0750*/  LEA R0, R7, 0xc0800000, 0x17 ;  /* 0xc080000007007811 */ /* 0x000fe200078eb8ff */
[----:B------:R-:W-:Y:S01]  /*0760*/  VIADD R6, R6, 0xffffff81 ;  /* 0xffffff8106067836 */ /* 0x000fe20000000000 */
[----:B------:R-:W-:Y:S03]  /*0770*/  BSSY.RECONVERGENT B3, `(.L_x_10) ;  /* 0x0000035000037945 */ /* 0x000fe60003800200 */
[----:B------:R-:W-:Y:S01]  /*0780*/  IMAD.IADD R9, R9, 0x1, -R0 ;  /* 0x0000000109097824 */ /* 0x000fe200078e0a00 */
[C---:B------:R-:W-:Y:S01]  /*0790*/  IADD3 R7, PT, PT, R6.reuse, 0x7f, -R7 ;  /* 0x0000007f06077810 */ /* 0x040fe20007ffe807 */
[----:B------:R-:W-:Y:S02]  /*07a0*/  IMAD R0, R6, -0x800000, R8 ;  /* 0xff80000006007824 */ /* 0x000fe400078e0208 */
[----:B------:R-:W0:Y:S01]  /*07b0*/  MUFU.RCP R3, R9 ;  /* 0x0000000900037308 */ /* 0x000e220000001000 */
[----:B------:R-:W-:Y:S01]  /*07c0*/  FADD.FTZ R11, -R9, -RZ ;  /* 0x800000ff090b7221 */ /* 0x000fe20000010100 */
[----:B------:R-:W-:-:S03]  /*07d0*/  IMAD.IADD R7, R7, 0x1, R10 ;  /* 0x0000000107077824 */ /* 0x000fc600078e020a */
[----:B0-----:R-:W-:-:S04]  /*07e0*/  FFMA R12, R3, R11, 1 ;  /* 0x3f800000030c7423 */ /* 0x001fc8000000000b */
[----:B------:R-:W-:-:S04]  /*07f0*/  FFMA R12, R3, R12, R3 ;  /* 0x0000000c030c7223 */ /* 0x000fc80000000003 */
[----:B------:R-:W-:-:S04]  /*0800*/  FFMA R3, R0, R12, RZ ;  /* 0x0000000c00037223 */ /* 0x000fc800000000ff */
[----:B------:R-:W-:-:S04]  /*0810*/  FFMA R8, R11, R3, R0 ;  /* 0x000000030b087223 */ /* 0x000fc80000000000 */
[----:B------:R-:W-:-:S04]  /*0820*/  FFMA R13, R12, R8, R3 ;  /* 0x000000080c0d7223 */ /* 0x000fc80000000003 */
[----:B------:R-:W-:-:S04]  /*0830*/  FFMA R8, R11, R13, R0 ;  /* 0x0000000d0b087223 */ /* 0x000fc80000000000 */
[----:B------:R-:W-:-:S05]  /*0840*/  FFMA R0, R12, R8, R13 ;  /* 0x000000080c007223 */ /* 0x000fca000000000d */
[----:B------:R-:W-:-:S04]  /*0850*/  SHF.R.U32.HI R3, RZ, 0x17, R0 ;  /* 0x00000017ff037819 */ /* 0x000fc80000011600 */
[----:B------:R-:W-:-:S05]  /*0860*/  LOP3.LUT R3, R3, 0xff, RZ, 0xc0, !PT ;  /* 0x000000ff03037812 */ /* 0x000fca00078ec0ff */
[----:B------:R-:W-:-:S04]  /*0870*/  IMAD.IADD R9, R3, 0x1, R7 ;  /* 0x0000000103097824 */ /* 0x000fc800078e0207 */
[----:B------:R-:W-:-:S05]  /*0880*/  VIADD R3, R9, 0xffffffff ;  /* 0xffffffff09037836 */ /* 0x000fca0000000000 */
[----:B------:R-:W-:-:S13]  /*0890*/  ISETP.GE.U32.AND P0, PT, R3, 0xfe, PT ;  /* 0x000000fe0300780c */ /* 0x000fda0003f06070 */
[----:B------:R-:W-:Y:S05]  /*08a0*/  @!P0 BRA `(.L_x_11) ;  /* 0x0000000000808947 */ /* 0x000fea0003800000 */
[----:B------:R-:W-:-:S13]  /*08b0*/  ISETP.GT.AND P0, PT, R9, 0xfe, PT ;  /* 0x000000fe0900780c */ /* 0x000fda0003f04270 */
[----:B------:R-:W-:Y:S05]  /*08c0*/  @P0 BRA `(.L_x_12) ;  /* 0x00000000006c0947 */ /* 0x000fea0003800000 */
[----:B------:R-:W-:-:S13]  /*08d0*/  ISETP.GE.AND P0, PT, R9, 0x1, PT ;  /* 0x000000010900780c */ /* 0x000fda0003f06270 */
[----:B------:R-:W-:Y:S05]  /*08e0*/  @P0 BRA `(.L_x_13) ;  /* 0x0000000000740947 */ /* 0x000fea0003800000 */
[----:B------:R-:W-:Y:S02]  /*08f0*/  ISETP.GE.AND P0, PT, R9, -0x18, PT ;  /* 0xffffffe80900780c */ /* 0x000fe40003f06270 */
[----:B------:R-:W-:-:S11]  /*0900*/  LOP3.LUT R0, R0, 0x80000000, RZ, 0xc0, !PT ;  /* 0x8000000000007812 */ /* 0x000fd600078ec0ff */
[----:B------:R-:W-:Y:S05]  /*0910*/  @!P0 BRA `(.L_x_13) ;  /* 0x0000000000688947 */ /* 0x000fea0003800000 */
[CCC-:B------:R-:W-:Y:S01]  /*0920*/  FFMA.RZ R3, R12.reuse, R8.reuse, R13.reuse ;  /* 0x000000080c037223 */ /* 0x1c0fe2000000c00d */
[CCC-:B------:R-:W-:Y:S01]  /*0930*/  FFMA.RM R6, R12.reuse, R8.reuse, R13.reuse ;  /* 0x000000080c067223 */ /* 0x1c0fe2000000400d */
[C---:B------:R-:W-:Y:S02]  /*0940*/  ISETP.NE.AND P2, PT, R9.reuse, RZ, PT ;  /* 0x000000ff0900720c */ /* 0x040fe40003f45270 */
[----:B------:R-:W-:Y:S02]  /*0950*/  ISETP.NE.AND P1, PT, R9, RZ, PT ;  /* 0x000000ff0900720c */ /* 0x000fe40003f25270 */
[----:B------:R-:W-:Y:S01]  /*0960*/  LOP3.LUT R7, R3, 0x7fffff, RZ, 0xc0, !PT ;  /* 0x007fffff03077812 */ /* 0x000fe200078ec0ff */
[----:B------:R-:W-:Y:S01]  /*0970*/  FFMA.RP R3, R12, R8, R13 ;  /* 0x000000080c037223 */ /* 0x000fe2000000800d */
[----:B------:R-:W-:Y:S02]  /*0980*/  VIADD R8, R9, 0x20 ;  /* 0x0000002009087836 */ /* 0x000fe40000000000 */
[----:B------:R-:W-:Y:S01]  /*0990*/  LOP3.LUT R7, R7, 0x800000, RZ, 0xfc, !PT ;  /* 0x0080000007077812 */ /* 0x000fe200078efcff */
[----:B------:R-:W-:Y:S01]  /*09a0*/  IMAD.MOV R9, RZ, RZ, -R9 ;  /* 0x000000ffff097224 */ /* 0x000fe200078e0a09 */
[----:B------:R-:W-:-:S02]  /*09b0*/  FSETP.NEU.FTZ.AND P0, PT, R3, R6, PT ;  /* 0x000000060300720b */ /* 0x000fc40003f1d000 */
[----:B------:R-:W-:Y:S02]  /*09c0*/  SHF.L.U32 R8, R7, R8, RZ ;  /* 0x0000000807087219 */ /* 0x000fe400000006ff */
[----:B------:R-:W-:Y:S02]  /*09d0*/  SEL R6, R9, RZ, P2 ;  /* 0x000000ff09067207 */ /* 0x000fe40001000000 */
[----:B------:R-:W-:Y:S02]  /*09e0*/  ISETP.NE.AND P1, PT, R8, RZ, P1 ;  /* 0x000000ff0800720c */ /* 0x000fe40000f25270 */
[----:B------:R-:W-:Y:S02]  /*09f0*/  SHF.R.U32.HI R6, RZ, R6, R7 ;  /* 0x00000006ff067219 */ /* 0x000fe40000011607 */
[----:B------:R-:W-:Y:S02]  /*0a00*/  PLOP3.LUT P0, PT, P0, P1, PT, 0xf8, 0x8f ;  /* 0x00000000008f781c */ /* 0x000fe40000703f70 */
[----:B------:R-:W-:-:S02]  /*0a10*/  SHF.R.U32.HI R8, RZ, 0x1, R6 ;  /* 0x00000001ff087819 */ /* 0x000fc40000011606 */
[----:B------:R-:W-:-:S04]  /*0a20*/  SEL R3, RZ, 0x1, !P0 ;  /* 0x00000001ff037807 */ /* 0x000fc80004000000 */
[----:B------:R-:W-:-:S04]  /*0a30*/  LOP3.LUT R3, R3, 0x1, R8, 0xf8, !PT ;  /* 0x0000000103037812 */ /* 0x000fc800078ef808 */
[----:B------:R-:W-:-:S05]  /*0a40*/  LOP3.LUT R3, R3, R6, RZ, 0xc0, !PT ;  /* 0x0000000603037212 */ /* 0x000fca00078ec0ff */
[----:B------:R-:W-:-:S05]  /*0a50*/  IMAD.IADD R3, R8, 0x1, R3 ;  /* 0x0000000108037824 */ /* 0x000fca00078e0203 */
[----:B------:R-:W-:Y:S01]  /*0a60*/  LOP3.LUT R0, R3, R0, RZ, 0xfc, !PT ;  /* 0x0000000003007212 */ /* 0x000fe200078efcff */
[----:B------:R-:W-:Y:S06]  /*0a70*/  BRA `(.L_x_13) ;  /* 0x0000000000107947 */ /* 0x000fec0003800000 */
.L_x_12:
[----:B------:R-:W-:-:S04]  /*0a80*/  LOP3.LUT R0, R0, 0x80000000, RZ, 0xc0, !PT ;  /* 0x8000000000007812 */ /* 0x000fc800078ec0ff */
[----:B------:R-:W-:Y:S01]  /*0a90*/  LOP3.LUT R0, R0, 0x7f800000, RZ, 0xfc, !PT ;  /* 0x7f80000000007812 */ /* 0x000fe200078efcff */
[----:B------:R-:W-:Y:S06]  /*0aa0*/  BRA `(.L_x_13) ;  /* 0x0000000000047947 */ /* 0x000fec0003800000 */
.L_x_11:
[----:B------:R-:W-:-:S07]  /*0ab0*/  IMAD R0, R7, 0x800000, R0 ;  /* 0x0080000007007824 */ /* 0x000fce00078e0200 */
.L_x_13:
[----:B------:R-:W-:Y:S05]  /*0ac0*/  BSYNC.RECONVERGENT B3 ;  /* 0x0000000000037941 */ /* 0x000fea0003800200 */
.L_x_10:
[----:B------:R-:W-:Y:S05]  /*0ad0*/  BRA `(.L_x_14) ;  /* 0x0000000000207947 */ /* 0x000fea0003800000 */
.L_x_9:
[----:B------:R-:W-:-:S04]  /*0ae0*/  LOP3.LUT R0, R9, 0x80000000, R8, 0x48, !PT ;  /* 0x8000000009007812 */ /* 0x000fc800078e4808 */
[----:B------:R-:W-:Y:S01]  /*0af0*/  LOP3.LUT R0, R0, 0x7f800000, RZ, 0xfc, !PT ;  /* 0x7f80000000007812 */ /* 0x000fe200078efcff */
[----:B------:R-:W-:Y:S06]  /*0b00*/  BRA `(.L_x_14) ;  /* 0x0000000000147947 */ /* 0x000fec0003800000 */
.L_x_8:
[----:B------:R-:W-:Y:S01]  /*0b10*/  LOP3.LUT R0, R9, 0x80000000, R8, 0x48, !PT ;  /* 0x8000000009007812 */ /* 0x000fe200078e4808 */
[----:B------:R-:W-:Y:S06]  /*0b20*/  BRA `(.L_x_14) ;  /* 0x00000000000c7947 */ /* 0x000fec0003800000 */
.L_x_7:
[----:B------:R-:W0:Y:S01]  /*0b30*/  MUFU.RSQ R0, -QNAN ;  /* 0xffc0000000007908 */ /* 0x000e220000001400 */
[----:B------:R-:W-:Y:S05]  /*0b40*/  BRA `(.L_x_14) ;  /* 0x0000000000047947 */ /* 0x000fea0003800000 */
.L_x_6:
[----:B------:R-:W-:-:S07]  /*0b50*/  FADD.FTZ R0, R0, R3 ;  /* 0x0000000300007221 */ /* 0x000fce0000010000 */
.L_x_14:
[----:B------:R-:W-:Y:S05]  /*0b60*/  BSYNC.RECONVERGENT B2 ;  /* 0x0000000000027941 */ /* 0x000fea0003800200 */
.L_x_4:
[----:B------:R-:W-:Y:S02]  /*0b70*/  IMAD.MOV.U32 R6, RZ, RZ, R4 ;  /* 0x000000ffff067224 */ /* 0x000fe400078e0004 */
[----:B------:R-:W-:-:S04]  /*0b80*/  IMAD.MOV.U32 R7, RZ, RZ, 0x0 ;  /* 0x00000000ff077424 */ /* 0x000fc800078e00ff */
[----:B0-----:R-:W-:Y:S05]  /*0b90*/  RET.REL.NODEC R6 `(_Z10calc_scoreiiPaS_) ;  /* 0xfffffff406187950 */ /* 0x001fea0003c3ffff */
.L_x_15:
[----:B------:R-:W-:-:S00]  /*0ba0*/  BRA `(.L_x_15) ;  /* 0xfffffffc00fc7947 */ /* 0x000fc0000383ffff */
[----:B------:R-:W-:-:S00]  /*0bb0*/  NOP ;  /* 0x0000000000007918 */ /* 0x000fc00000000000 */
        /* <DEDUP_REMOVED lines=12> */
.L_x_16:


//--------------------- .nv.shared.reserved.0     --------------------------
	.section	.nv.shared.reserved.0,"aw",@nobits
	.weak		__nv_reservedSMEM_offset_0_alias
	.size		__nv_reservedSMEM_offset_0_alias, 0, 64
	.other		__nv_reservedSMEM_offset_0_alias,@"STO_CUDA_RESERVED_SHARED STV_DEFAULT"
__nv_reservedSMEM_offset_0_alias:
	.zero		0
	.zero		64


//--------------------- .nv.constant0._Z10calc_scoreiiPaS_ --------------------------
	.section	.nv.constant0._Z10calc_scoreiiPaS_,"a",@progbits
	.sectionflags	@""
	.align	4
.nv.constant0._Z10calc_scoreiiPaS_:
	.zero		920


//--------------------- SYMBOLS --------------------------

	.type		.nv.reservedSmem.offset0,@object
	.size		.nv.reservedSmem.offset0,0x4
